	.headerflags	@"EF_CUDA_TEXMODE_UNIFIED EF_CUDA_64BIT_ADDRESS EF_CUDA_ACCELERATORS EF_CUDA_SM90 EF_CUDA_VIRTUAL_SM(EF_CUDA_SM90)"
	.elftype	@"ET_EXEC"


//--------------------- .nv.info                  --------------------------
	.section	.nv.info,"",@"SHT_CUDA_INFO"
	.align	4


	//----- nvinfo : EIATTR_REGCOUNT
	.align		4
        /*0000*/ 	.byte	0x04, 0x2f
        /*0002*/ 	.short	(.L_1 - .L_0)
	.align		4
.L_0:
        /*0004*/ 	.word	index@(triton_poi_fused__unsafe_index_add_mul_sub_27)
        /*0008*/ 	.word	0x00000019


	//----- nvinfo : EIATTR_MIN_STACK_SIZE
	.align		4
.L_1:
        /*000c*/ 	.byte	0x04, 0x12
        /*000e*/ 	.short	(.L_3 - .L_2)
	.align		4
.L_2:
        /*0010*/ 	.word	index@(triton_poi_fused__unsafe_index_add_mul_sub_27)
        /*0014*/ 	.word	0x00000000


	//----- nvinfo : EIATTR_FRAME_SIZE
	.align		4
.L_3:
        /*0018*/ 	.byte	0x04, 0x11
        /*001a*/ 	.short	(.L_5 - .L_4)
	.align		4
.L_4:
        /*001c*/ 	.word	index@(triton_poi_fused__unsafe_index_add_mul_sub_27)
        /*0020*/ 	.word	0x00000000


	//----- nvinfo : EIATTR_MIN_STACK_SIZE
	.align		4
.L_5:
        /*0024*/ 	.byte	0x04, 0x12
        /*0026*/ 	.short	(.L_7 - .L_6)
	.align		4
.L_6:
        /*0028*/ 	.word	index@(triton_poi_fused__unsafe_index_add_mul_sub_27)
        /*002c*/ 	.word	0x00000000
.L_7:


//--------------------- .nv.info.triton_poi_fused__unsafe_index_add_mul_sub_27 --------------------------
	.section	.nv.info.triton_poi_fused__unsafe_index_add_mul_sub_27,"",@"SHT_CUDA_INFO"
	.sectionflags	@""
	.align	4


	//----- nvinfo : EIATTR_CUDA_API_VERSION
	.align		4
        /*0000*/ 	.byte	0x04, 0x37
        /*0002*/ 	.short	(.L_9 - .L_8)
.L_8:
        /*0004*/ 	.word	0x0000007c


	//----- nvinfo : EIATTR_KPARAM_INFO
	.align		4
.L_9:
        /*0008*/ 	.byte	0x04, 0x17
        /*000a*/ 	.short	(.L_11 - .L_10)
.L_10:
        /*000c*/ 	.word	0x00000000
        /*0010*/ 	.short	0x0006
        /*0012*/ 	.short	0x0030
        /*0014*/ 	.byte	0x00, 0xf0, 0x11, 0x00


	//----- nvinfo : EIATTR_KPARAM_INFO
	.align		4
.L_11:
        /*0018*/ 	.byte	0x04, 0x17
        /*001a*/ 	.short	(.L_13 - .L_12)
.L_12:
        /*001c*/ 	.word	0x00000000
        /*0020*/ 	.short	0x0005
        /*0022*/ 	.short	0x0028
        /*0024*/ 	.byte	0x00, 0xf4, 0x21, 0x00


	//----- nvinfo : EIATTR_KPARAM_INFO
	.align		4
.L_13:
        /*0028*/ 	.byte	0x04, 0x17
        /*002a*/ 	.short	(.L_15 - .L_14)
.L_14:
        /*002c*/ 	.word	0x00000000
        /*0030*/ 	.short	0x0004
        /*0032*/ 	.short	0x0020
        /*0034*/ 	.byte	0x00, 0xf4, 0x21, 0x00


	//----- nvinfo : EIATTR_KPARAM_INFO
	.align		4
.L_15:
        /*0038*/ 	.byte	0x04, 0x17
        /*003a*/ 	.short	(.L_17 - .L_16)
.L_16:
        /*003c*/ 	.word	0x00000000
        /*0040*/ 	.short	0x0003
        /*0042*/ 	.short	0x0018
        /*0044*/ 	.byte	0x00, 0xf4, 0x21, 0x00


	//----- nvinfo : EIATTR_KPARAM_INFO
	.align		4
.L_17:
        /*0048*/ 	.byte	0x04, 0x17
        /*004a*/ 	.short	(.L_19 - .L_18)
.L_18:
        /*004c*/ 	.word	0x00000000
        /*0050*/ 	.short	0x0002
        /*0052*/ 	.short	0x0010
        /*0054*/ 	.byte	0x00, 0xf4, 0x21, 0x00


	//----- nvinfo : EIATTR_KPARAM_INFO
	.align		4
.L_19:
        /*0058*/ 	.byte	0x04, 0x17
        /*005a*/ 	.short	(.L_21 - .L_20)
.L_20:
        /*005c*/ 	.word	0x00000000
        /*0060*/ 	.short	0x0001
        /*0062*/ 	.short	0x0008
        /*0064*/ 	.byte	0x00, 0xf4, 0x21, 0x00


	//----- nvinfo : EIATTR_KPARAM_INFO
	.align		4
.L_21:
        /*0068*/ 	.byte	0x04, 0x17
        /*006a*/ 	.short	(.L_23 - .L_22)
.L_22:
        /*006c*/ 	.word	0x00000000
        /*0070*/ 	.short	0x0000
        /*0072*/ 	.short	0x0000
        /*0074*/ 	.byte	0x00, 0xf4, 0x21, 0x00


	//----- nvinfo : EIATTR_SPARSE_MMA_MASK
	.align		4
.L_23:
        /*0078*/ 	.byte	0x03, 0x50
        /*007a*/ 	.short	0x0000


	//----- nvinfo : EIATTR_MAXREG_COUNT
	.align		4
        /*007c*/ 	.byte	0x03, 0x1b
        /*007e*/ 	.short	0x00ff


	//----- nvinfo : EIATTR_EXIT_INSTR_OFFSETS
	.align		4
        /*0080*/ 	.byte	0x04, 0x1c
        /*0082*/ 	.short	(.L_25 - .L_24)


	//   ....[0]....
.L_24:
        /*0084*/ 	.word	0x000004e0


	//----- nvinfo : EIATTR_REQNTID
	.align		4
.L_25:
        /*0088*/ 	.byte	0x04, 0x10
        /*008a*/ 	.short	(.L_27 - .L_26)
.L_26:
        /*008c*/ 	.word	0x00000100
        /*0090*/ 	.word	0x00000001
        /*0094*/ 	.word	0x00000001


	//----- nvinfo : EIATTR_CBANK_PARAM_SIZE
	.align		4
.L_27:
        /*0098*/ 	.byte	0x03, 0x19
        /*009a*/ 	.short	0x0034


	//----- nvinfo : EIATTR_PARAM_CBANK
	.align		4
        /*009c*/ 	.byte	0x04, 0x0a
        /*009e*/ 	.short	(.L_29 - .L_28)
	.align		4
.L_28:
        /*00a0*/ 	.word	index@(.nv.constant0.triton_poi_fused__unsafe_index_add_mul_sub_27)
        /*00a4*/ 	.short	0x0210
        /*00a6*/ 	.short	0x0034


	//----- nvinfo : EIATTR_SW_WAR
	.align		4
.L_29:
        /*00a8*/ 	.byte	0x04, 0x36
        /*00aa*/ 	.short	(.L_31 - .L_30)
.L_30:
        /*00ac*/ 	.word	0x00000008
.L_31:


//--------------------- .nv.callgraph             --------------------------
	.section	.nv.callgraph,"",@"SHT_CUDA_CALLGRAPH"
	.align	4
	.sectionentsize	8
	.align		4
        /*0000*/ 	.word	0x00000000
	.align		4
        /*0004*/ 	.word	0xffffffff
	.align		4
        /*0008*/ 	.word	0x00000000
	.align		4
        /*000c*/ 	.word	0xfffffffe
	.align		4
        /*0010*/ 	.word	0x00000000
	.align		4
        /*0014*/ 	.word	0xfffffffd
	.align		4
        /*0018*/ 	.word	0x00000000
	.align		4
        /*001c*/ 	.word	0xfffffffc


//--------------------- .text.triton_poi_fused__unsafe_index_add_mul_sub_27 --------------------------
	.section	.text.triton_poi_fused__unsafe_index_add_mul_sub_27,"ax",@progbits
	.align	128
        .global         triton_poi_fused__unsafe_index_add_mul_sub_27
        .type           triton_poi_fused__unsafe_index_add_mul_sub_27,@function
        .size           triton_poi_fused__unsafe_index_add_mul_sub_27,(.L_x_1 - triton_poi_fused__unsafe_index_add_mul_sub_27)
        .other          triton_poi_fused__unsafe_index_add_mul_sub_27,@"STO_CUDA_ENTRY STV_DEFAULT"
triton_poi_fused__unsafe_index_add_mul_sub_27:
.text.triton_poi_fused__unsafe_index_add_mul_sub_27:
[----:B------:R-:W-:Y:S01]  /*0000*/  LDC R1, c[0x0][0x28] ;  /* 0x00000a00ff017b82 */ /* 0x000fe20000000800 */
[----:B------:R-:W1:Y:S07]  /*0010*/  S2R R0, SR_TID.X ;  /* 0x0000000000007919 */ /* 0x000e6e0000002100 */
[----:B------:R-:W2:Y:S01]  /*0020*/  LDC.64 R14, c[0x0][0x210] ;  /* 0x00008400ff0e7b82 */ /* 0x000ea20000000a00 */
[----:B------:R-:W-:Y:S01]  /*0030*/  ULDC.64 UR4, c[0x0][0x208] ;  /* 0x0000820000047ab9 */ /* 0x000fe20000000a00 */
[----:B------:R-:W-:Y:S01]  /*0040*/  ULDC.64 UR6, c[0x0][0x220] ;  /* 0x0000880000067ab9 */ /* 0x000fe20000000a00 */
[----:B------:R-:W3:Y:S05]  /*0050*/  S2R R3, SR_CTAID.X ;  /* 0x0000000000037919 */ /* 0x000eea0000002500 */
[----:B------:R-:W4:Y:S01]  /*0060*/  LDC.64 R8, c[0x0][0x218] ;  /* 0x00008600ff087b82 */ /* 0x000f220000000a00 */
[----:B-1----:R-:W-:-:S05]  /*0070*/  IMAD.SHL.U32 R0, R0, 0x2, RZ ;  /* 0x0000000200007824 */ /* 0x002fca00078e00ff */
[----:B------:R-:W-:-:S05]  /*0080*/  LOP3.LUT R0, R0, 0x1fe, RZ, 0xc0, !PT ;  /* 0x000001fe00007812 */ /* 0x000fca00078ec0ff */
[----:B---3--:R-:W-:-:S05]  /*0090*/  IMAD R0, R3, 0x200, R0 ;  /* 0x0000020003007824 */ /* 0x008fca00078e0200 */
[----:B------:R-:W-:-:S04]  /*00a0*/  SHF.R.S32.HI R5, RZ, 0x1f, R0 ;  /* 0x0000001fff057819 */ /* 0x000fc80000011400 */
[----:B------:R-:W-:-:S04]  /*00b0*/  LEA.HI R2, R5, R0, RZ, 0x6 ;  /* 0x0000000005027211 */ /* 0x000fc800078f30ff */
[----:B------:R-:W-:Y:S02]  /*00c0*/  SHF.R.S32.HI R4, RZ, 0x6, R2 ;  /* 0x00000006ff047819 */ /* 0x000fe40000011402 */
[----:B------:R-:W-:Y:S02]  /*00d0*/  LOP3.LUT R7, R2, 0xffffffc0, RZ, 0xc0, !PT ;  /* 0xffffffc002077812 */ /* 0x000fe400078ec0ff */
[----:B------:R-:W-:-:S04]  /*00e0*/  LEA.HI R5, R4, R4, RZ, 0x6 ;  /* 0x0000000404057211 */ /* 0x000fc800078f30ff */
[----:B------:R-:W-:-:S05]  /*00f0*/  LOP3.LUT R5, R5, 0xffffffc0, RZ, 0xc0, !PT ;  /* 0xffffffc005057812 */ /* 0x000fca00078ec0ff */
[----:B------:R-:W-:-:S04]  /*0100*/  IMAD.IADD R5, R4, 0x1, -R5 ;  /* 0x0000000104057824 */ /* 0x000fc800078e0a05 */
[----:B--2---:R-:W-:Y:S02]  /*0110*/  IMAD.WIDE R14, R5, 0x8, R14 ;  /* 0x00000008050e7825 */ /* 0x004fe400078e020e */
[----:B------:R-:W1:Y:S04]  /*0120*/  LDC.64 R4, c[0x0][0x228] ;  /* 0x00008a00ff047b82 */ /* 0x000e680000000a00 */
[----:B------:R-:W2:Y:S01]  /*0130*/  LDG.E.EL.64 R14, desc[UR4][R14.64] ;  /* 0x000000040e0e7981 */ /* 0x000ea2000c2e1b00 */
[----:B------:R-:W-:-:S04]  /*0140*/  IMAD.IADD R12, R0, 0x1, -R7 ;  /* 0x00000001000c7824 */ /* 0x000fc800078e0a07 */
[----:B----4-:R-:W-:-:S06]  /*0150*/  IMAD.WIDE R8, R12, 0x8, R8 ;  /* 0x000000080c087825 */ /* 0x010fcc00078e0208 */
[----:B------:R-:W3:Y:S01]  /*0160*/  LDG.E.EL.128 R8, desc[UR4][R8.64] ;  /* 0x0000000408087981 */ /* 0x000ee2000c2e1d00 */
[----:B-1----:R-:W-:-:S06]  /*0170*/  IMAD.WIDE R4, R12, 0x8, R4 ;  /* 0x000000080c047825 */ /* 0x002fcc00078e0204 */
[----:B------:R-:W4:Y:S01]  /*0180*/  LDG.E.EL.128 R4, desc[UR4][R4.64] ;  /* 0x0000000404047981 */ /* 0x000f22000c2e1d00 */
[----:B------:R-:W-:-:S04]  /*0190*/  SHF.R.S32.HI R3, RZ, 0x16, R3 ;  /* 0x00000016ff037819 */ /* 0x000fc80000011403 */
[----:B------:R-:W-:-:S04]  /*01a0*/  SGXT R3, R3, 0x1 ;  /* 0x000000010303781a */ /* 0x000fc80000000200 */
[----:B------:R-:W-:Y:S02]  /*01b0*/  LEA.HI R3, R3, R0, RZ, 0xc ;  /* 0x0000000003037211 */ /* 0x000fe400078f60ff */
[----:B--2---:R-:W-:-:S04]  /*01c0*/  SHF.R.U32.HI R13, RZ, 0x1c, R15 ;  /* 0x0000001cff0d7819 */ /* 0x004fc8000001160f */
[----:B------:R-:W-:-:S04]  /*01d0*/  LOP3.LUT R13, R13, 0x8, RZ, 0xc0, !PT ;  /* 0x000000080d0d7812 */ /* 0x000fc800078ec0ff */
[----:B------:R-:W-:Y:S02]  /*01e0*/  IADD3 R16, P0, R14, R13, RZ ;  /* 0x0000000d0e107210 */ /* 0x000fe40007f1e0ff */
[----:B---3--:R-:W-:-:S03]  /*01f0*/  SHF.R.U32.HI R19, RZ, 0x1a, R9 ;  /* 0x0000001aff137819 */ /* 0x008fc60000011609 */
[----:B------:R-:W-:Y:S01]  /*0200*/  IMAD.X R13, RZ, RZ, R15, P0 ;  /* 0x000000ffff0d7224 */ /* 0x000fe200000e060f */
[----:B------:R-:W-:Y:S01]  /*0210*/  LEA R2, P0, R8, UR6, 0x2 ;  /* 0x0000000608027c11 */ /* 0x000fe2000f8010ff */
[----:B------:R-:W-:Y:S01]  /*0220*/  IMAD.SHL.U32 R14, R16, 0x20, RZ ;  /* 0x00000020100e7824 */ /* 0x000fe200078e00ff */
[----:B------:R-:W-:Y:S02]  /*0230*/  SHF.R.U32.HI R15, RZ, 0x1a, R11 ;  /* 0x0000001aff0f7819 */ /* 0x000fe4000001160b */
[----:B------:R-:W-:Y:S02]  /*0240*/  LEA R17, P1, R10, UR6, 0x2 ;  /* 0x000000060a117c11 */ /* 0x000fe4000f8210ff */
[----:B------:R-:W-:Y:S02]  /*0250*/  LEA.HI.X R18, R8, UR7, R9, 0x2, P0 ;  /* 0x0000000708127c11 */ /* 0x000fe400080f1409 */
[----:B------:R-:W-:Y:S02]  /*0260*/  SHF.L.U64.HI R13, R16, 0x5, R13 ;  /* 0x00000005100d7819 */ /* 0x000fe4000001020d */
[----:B------:R-:W-:-:S02]  /*0270*/  LOP3.LUT R15, R15, 0x20, RZ, 0xc0, !PT ;  /* 0x000000200f0f7812 */ /* 0x000fc400078ec0ff */
[----:B----4-:R-:W-:Y:S02]  /*0280*/  LEA R9, P4, R4, UR6, 0x2 ;  /* 0x0000000604097c11 */ /* 0x010fe4000f8810ff */
[----:B------:R-:W-:Y:S02]  /*0290*/  LEA.HI.X R16, R10, UR7, R11, 0x2, P1 ;  /* 0x000000070a107c11 */ /* 0x000fe400088f140b */
[--C-:B------:R-:W-:Y:S02]  /*02a0*/  SHF.R.U32.HI R11, RZ, 0x1a, R5.reuse ;  /* 0x0000001aff0b7819 */ /* 0x100fe40000011605 */
[----:B------:R-:W-:Y:S02]  /*02b0*/  LEA.HI.X R20, R4, UR7, R5, 0x2, P4 ;  /* 0x0000000704147c11 */ /* 0x000fe4000a0f1405 */
[----:B------:R-:W1:Y:S01]  /*02c0*/  LDC.64 R4, c[0x0][0x230] ;  /* 0x00008c00ff047b82 */ /* 0x000e620000000a00 */
[----:B------:R-:W-:Y:S02]  /*02d0*/  IADD3 R8, P2, P3, R14, R17, R15 ;  /* 0x000000110e087210 */ /* 0x000fe40007b5e00f */
[----:B------:R-:W-:-:S02]  /*02e0*/  LOP3.LUT R19, R19, 0x20, RZ, 0xc0, !PT ;  /* 0x0000002013137812 */ /* 0x000fc400078ec0ff */
[----:B------:R-:W-:Y:S02]  /*02f0*/  LEA R15, P4, R6, UR6, 0x2 ;  /* 0x00000006060f7c11 */ /* 0x000fe4000f8810ff */
[----:B------:R-:W-:Y:S02]  /*0300*/  SHF.R.U32.HI R10, RZ, 0x1a, R7 ;  /* 0x0000001aff0a7819 */ /* 0x000fe40000011607 */
[----:B------:R-:W-:Y:S02]  /*0310*/  LOP3.LUT R11, R11, 0x20, RZ, 0xc0, !PT ;  /* 0x000000200b0b7812 */ /* 0x000fe400078ec0ff */
[----:B------:R-:W-:Y:S02]  /*0320*/  IADD3 R2, P0, P1, R14, R2, R19 ;  /* 0x000000020e027210 */ /* 0x000fe4000791e013 */
[----:B------:R-:W-:Y:S02]  /*0330*/  LEA.HI.X R22, R6, UR7, R7, 0x2, P4 ;  /* 0x0000000706167c11 */ /* 0x000fe4000a0f1407 */
[----:B------:R-:W-:-:S02]  /*0340*/  LOP3.LUT R7, R10, 0x20, RZ, 0xc0, !PT ;  /* 0x000000200a077812 */ /* 0x000fc400078ec0ff */
[C---:B------:R-:W-:Y:S02]  /*0350*/  IADD3 R6, P4, P5, R14.reuse, R9, R11 ;  /* 0x000000090e067210 */ /* 0x040fe40007d9e00b */
[----:B------:R-:W-:Y:S02]  /*0360*/  SHF.R.S32.HI R11, RZ, 0xc, R3 ;  /* 0x0000000cff0b7819 */ /* 0x000fe40000011403 */
[----:B------:R-:W-:Y:S02]  /*0370*/  IADD3.X R3, R13, R18, RZ, P0, P1 ;  /* 0x000000120d037210 */ /* 0x000fe400007e24ff */
[----:B------:R-:W-:Y:S01]  /*0380*/  IADD3 R10, P0, P1, R14, R15, R7 ;  /* 0x0000000f0e0a7210 */ /* 0x000fe2000791e007 */
[----:B------:R-:W-:Y:S01]  /*0390*/  IMAD.SHL.U32 R15, R11, 0x40, RZ ;  /* 0x000000400b0f7824 */ /* 0x000fe200078e00ff */
[C---:B------:R-:W-:Y:S02]  /*03a0*/  IADD3.X R9, R13.reuse, R16, RZ, P2, P3 ;  /* 0x000000100d097210 */ /* 0x040fe400017e64ff */
[----:B------:R-:W-:Y:S01]  /*03b0*/  IADD3.X R7, R13, R20, RZ, P4, P5 ;  /* 0x000000140d077210 */ /* 0x000fe200027ea4ff */
[----:B------:R-:W-:Y:S01]  /*03c0*/  IMAD.WIDE R2, R15, 0x4, R2 ;  /* 0x000000040f027825 */ /* 0x000fe200078e0202 */
[----:B------:R-:W-:-:S03]  /*03d0*/  IADD3.X R11, R13, R22, RZ, P0, P1 ;  /* 0x000000160d0b7210 */ /* 0x000fc600007e24ff */
[C---:B------:R-:W-:Y:S02]  /*03e0*/  IMAD.WIDE R8, R15.reuse, 0x4, R8 ;  /* 0x000000040f087825 */ /* 0x040fe400078e0208 */
[----:B------:R-:W2:Y:S02]  /*03f0*/  LDG.E.EL R3, desc[UR4][R2.64] ;  /* 0x0000000402037981 */ /* 0x000ea4000c2e1900 */
[C---:B------:R-:W-:Y:S02]  /*0400*/  IMAD.WIDE R6, R15.reuse, 0x4, R6 ;  /* 0x000000040f067825 */ /* 0x040fe400078e0206 */
[----:B------:R-:W3:Y:S02]  /*0410*/  LDG.E.EL R8, desc[UR4][R8.64] ;  /* 0x0000000408087981 */ /* 0x000ee4000c2e1900 */
[----:B------:R-:W-:Y:S02]  /*0420*/  IMAD.WIDE R10, R15, 0x4, R10 ;  /* 0x000000040f0a7825 */ /* 0x000fe400078e020a */
[----:B------:R-:W2:Y:S02]  /*0430*/  LDG.E.EL R6, desc[UR4][R6.64] ;  /* 0x0000000406067981 */ /* 0x000ea4000c2e1900 */
[----:B-1----:R-:W-:-:S02]  /*0440*/  IMAD.WIDE R4, R12, 0x4, R4 ;  /* 0x000000040c047825 */ /* 0x002fc400078e0204 */
[----:B------:R-:W3:Y:S01]  /*0450*/  LDG.E.EL R11, desc[UR4][R10.64] ;  /* 0x000000040a0b7981 */ /* 0x000ee2000c2e1900 */
[----:B------:R-:W1:Y:S03]  /*0460*/  LDC.64 R12, c[0x0][0x238] ;  /* 0x00008e00ff0c7b82 */ /* 0x000e660000000a00 */
[----:B------:R-:W4:Y:S01]  /*0470*/  LDG.E.EL.64 R4, desc[UR4][R4.64] ;  /* 0x0000000404047981 */ /* 0x000f22000c2e1b00 */
[----:B-1----:R-:W-:-:S04]  /*0480*/  IMAD.WIDE R12, R0, 0x4, R12 ;  /* 0x00000004000c7825 */ /* 0x002fc800078e020c */
[----:B--2---:R-:W-:Y:S01]  /*0490*/  FADD R14, -R3, R6 ;  /* 0x00000006030e7221 */ /* 0x004fe20000000100 */
[----:B---3--:R-:W-:-:S03]  /*04a0*/  FADD R15, -R8, R11 ;  /* 0x0000000b080f7221 */ /* 0x008fc60000000100 */
[----:B----4-:R-:W-:Y:S01]  /*04b0*/  FFMA R14, R4, R14, R3 ;  /* 0x0000000e040e7223 */ /* 0x010fe20000000003 */
[----:B------:R-:W-:-:S05]  /*04c0*/  FFMA R15, R5, R15, R8 ;  /* 0x0000000f050f7223 */ /* 0x000fca0000000008 */
[----:B------:R-:W-:Y:S01]  /*04d0*/  STG.E.64 desc[UR4][R12.64], R14 ;  /* 0x0000000e0c007986 */ /* 0x000fe2000c101b04 */
[----:B------:R-:W-:Y:S05]  /*04e0*/  EXIT ;  /* 0x000000000000794d */ /* 0x000fea0003800000 */
.L_x_0:
[----:B------:R-:W-:-:S00]  /*04f0*/  BRA `(.L_x_0) ;  /* 0xfffffffc00fc7947 */ /* 0x000fc0000383ffff */
[----:B------:R-:W-:-:S00]  /*0500*/  NOP ;  /* 0x0000000000007918 */ /* 0x000fc00000000000 */
[----:B------:R-:W-:-:S00]  /*0510*/  NOP ;  /* 0x0000000000007918 */ /* 0x000fc00000000000 */
[----:B------:R-:W-:-:S00]  /*0520*/  NOP ;  /* 0x0000000000007918 */ /* 0x000fc00000000000 */
[----:B------:R-:W-:-:S00]  /*0530*/  NOP ;  /* 0x0000000000007918 */ /* 0x000fc00000000000 */
[----:B------:R-:W-:-:S00]  /*0540*/  NOP ;  /* 0x0000000000007918 */ /* 0x000fc00000000000 */
[----:B------:R-:W-:-:S00]  /*0550*/  NOP ;  /* 0x0000000000007918 */ /* 0x000fc00000000000 */
[----:B------:R-:W-:-:S00]  /*0560*/  NOP ;  /* 0x0000000000007918 */ /* 0x000fc00000000000 */
[----:B------:R-:W-:-:S00]  /*0570*/  NOP ;  /* 0x0000000000007918 */ /* 0x000fc00000000000 */
.L_x_1:


//--------------------- .nv.constant0.triton_poi_fused__unsafe_index_add_mul_sub_27 --------------------------
	.section	.nv.constant0.triton_poi_fused__unsafe_index_add_mul_sub_27,"a",@progbits
	.sectionflags	@""
	.align	4
.nv.constant0.triton_poi_fused__unsafe_index_add_mul_sub_27:
	.zero		580
